//
// Generated by NVIDIA NVVM Compiler
//
// Compiler Build ID: CL-36424714
// Cuda compilation tools, release 13.0, V13.0.88
// Based on NVVM 20.0.0
//

.version 9.0
.target sm_100
.address_size 64

	// .globl	_Z15grayscaleKernelPhS_ii

.visible .entry _Z15grayscaleKernelPhS_ii(
	.param .u64 .ptr .align 1 _Z15grayscaleKernelPhS_ii_param_0,
	.param .u64 .ptr .align 1 _Z15grayscaleKernelPhS_ii_param_1,
	.param .u32 _Z15grayscaleKernelPhS_ii_param_2,
	.param .u32 _Z15grayscaleKernelPhS_ii_param_3
)
{
	.reg .pred 	%p<4>;
	.reg .b16 	%rs<4>;
	.reg .b32 	%r<16>;
	.reg .b32 	%f<7>;
	.reg .b64 	%rd<9>;

	ld.param.u64 	%rd1, [_Z15grayscaleKernelPhS_ii_param_0];
	ld.param.u64 	%rd2, [_Z15grayscaleKernelPhS_ii_param_1];
	ld.param.u32 	%r3, [_Z15grayscaleKernelPhS_ii_param_2];
	ld.param.u32 	%r4, [_Z15grayscaleKernelPhS_ii_param_3];
	mov.u32 	%r6, %tid.x;
	mov.u32 	%r7, %ctaid.x;
	mov.u32 	%r8, %ntid.x;
	mad.lo.s32 	%r1, %r7, %r8, %r6;
	mov.u32 	%r9, %tid.y;
	mov.u32 	%r10, %ctaid.y;
	mov.u32 	%r11, %ntid.y;
	mad.lo.s32 	%r12, %r10, %r11, %r9;
	setp.ge.s32 	%p1, %r1, %r3;
	setp.ge.s32 	%p2, %r12, %r4;
	or.pred  	%p3, %p1, %p2;
	@%p3 bra 	$L__BB0_2;
	cvta.to.global.u64 	%rd3, %rd1;
	cvta.to.global.u64 	%rd4, %rd2;
	mad.lo.s32 	%r13, %r3, %r12, %r1;
	mul.lo.s32 	%r14, %r13, 3;
	cvt.s64.s32 	%rd5, %r14;
	add.s64 	%rd6, %rd3, %rd5;
	ld.global.u8 	%rs1, [%rd6];
	ld.global.u8 	%rs2, [%rd6+1];
	ld.global.u8 	%rs3, [%rd6+2];
	cvt.rn.f32.u16 	%f1, %rs1;
	cvt.rn.f32.u16 	%f2, %rs2;
	mul.f32 	%f3, %f2, 0f3F1645A2;
	fma.rn.f32 	%f4, %f1, 0f3E991687, %f3;
	cvt.rn.f32.u16 	%f5, %rs3;
	fma.rn.f32 	%f6, %f5, 0f3DE978D5, %f4;
	cvt.rzi.u32.f32 	%r15, %f6;
	cvt.s64.s32 	%rd7, %r13;
	add.s64 	%rd8, %rd4, %rd7;
	st.global.u8 	[%rd8], %r15;
$L__BB0_2:
	ret;

}
	// .globl	_Z14upsampleKernelPhS_iii
.visible .entry _Z14upsampleKernelPhS_iii(
	.param .u64 .ptr .align 1 _Z14upsampleKernelPhS_iii_param_0,
	.param .u64 .ptr .align 1 _Z14upsampleKernelPhS_iii_param_1,
	.param .u32 _Z14upsampleKernelPhS_iii_param_2,
	.param .u32 _Z14upsampleKernelPhS_iii_param_3,
	.param .u32 _Z14upsampleKernelPhS_iii_param_4
)
{
	.reg .pred 	%p<4>;
	.reg .b16 	%rs<4>;
	.reg .b32 	%r<22>;
	.reg .b64 	%rd<9>;

	ld.param.u64 	%rd1, [_Z14upsampleKernelPhS_iii_param_0];
	ld.param.u64 	%rd2, [_Z14upsampleKernelPhS_iii_param_1];
	ld.param.u32 	%r4, [_Z14upsampleKernelPhS_iii_param_2];
	ld.param.u32 	%r6, [_Z14upsampleKernelPhS_iii_param_3];
	ld.param.u32 	%r5, [_Z14upsampleKernelPhS_iii_param_4];
	mov.u32 	%r7, %tid.x;
	mov.u32 	%r8, %ctaid.x;
	mov.u32 	%r9, %ntid.x;
	mad.lo.s32 	%r1, %r8, %r9, %r7;
	mov.u32 	%r10, %tid.y;
	mov.u32 	%r11, %ctaid.y;
	mov.u32 	%r12, %ntid.y;
	mad.lo.s32 	%r13, %r11, %r12, %r10;
	mul.lo.s32 	%r3, %r5, %r4;
	setp.ge.s32 	%p1, %r1, %r3;
	mul.lo.s32 	%r14, %r5, %r6;
	setp.ge.s32 	%p2, %r13, %r14;
	or.pred  	%p3, %p1, %p2;
	@%p3 bra 	$L__BB1_2;
	cvta.to.global.u64 	%rd3, %rd1;
	cvta.to.global.u64 	%rd4, %rd2;
	div.s32 	%r16, %r1, %r5;
	div.s32 	%r17, %r13, %r5;
	mad.lo.s32 	%r18, %r17, %r4, %r16;
	mad.lo.s32 	%r19, %r3, %r13, %r1;
	mul.lo.s32 	%r20, %r19, 3;
	mul.lo.s32 	%r21, %r18, 3;
	cvt.s64.s32 	%rd5, %r21;
	add.s64 	%rd6, %rd3, %rd5;
	ld.global.u8 	%rs1, [%rd6];
	cvt.s64.s32 	%rd7, %r20;
	add.s64 	%rd8, %rd4, %rd7;
	st.global.u8 	[%rd8], %rs1;
	ld.global.u8 	%rs2, [%rd6+1];
	st.global.u8 	[%rd8+1], %rs2;
	ld.global.u8 	%rs3, [%rd6+2];
	st.global.u8 	[%rd8+2], %rs3;
$L__BB1_2:
	ret;

}


// ===== COMPILED SASS (sm_100) =====

	.target	sm_100

	.elftype	@"ET_EXEC"


//--------------------- .note.nv.tkinfo           --------------------------
	.section	.note.nv.tkinfo,"",@"SHT_NOTE"
	.sectionflags	@"SHF_NOTE_NV_TKINFO"
	.tkinfo
        /*0018*/ 	.word	0x00000002
        /*0030*/ 	.string	""
        /*0030*/ 	.string	"ptxas"
        /*0030*/ 	.string	"Cuda compilation tools, release 13.0, V13.0.88"
        /*0030*/ 	.string	"Build cuda_13.0.r13.0/compiler.36424714_0"
        /*0030*/ 	.string	"-arch sm_100 -m 64 "



//--------------------- .note.nv.cuinfo           --------------------------
	.section	.note.nv.cuinfo,"",@"SHT_NOTE"
	.sectionflags	@"SHF_NOTE_NV_CUINFO"
        /*0018*/ 	.short	0x0002
        /*001a*/ 	.short	0x0064
        /*001c*/ 	.short	0x0082
	.zero		2


//--------------------- .nv.info                  --------------------------
	.section	.nv.info,"",@"SHT_CUDA_INFO"
	.align	4


	//----- nvinfo : EIATTR_REGCOUNT
	.align		4
        /*0000*/ 	.byte	0x04, 0x2f
        /*0002*/ 	.short	(.L_1 - .L_0)
	.align		4
.L_0:
        /*0004*/ 	.word	index@(_Z15grayscaleKernelPhS_ii)
        /*0008*/ 	.word	0x0000000a


	//----- nvinfo : EIATTR_FRAME_SIZE
	.align		4
.L_1:
        /*000c*/ 	.byte	0x04, 0x11
        /*000e*/ 	.short	(.L_3 - .L_2)
	.align		4
.L_2:
        /*0010*/ 	.word	index@(_Z15grayscaleKernelPhS_ii)
        /*0014*/ 	.word	0x00000000


	//----- nvinfo : EIATTR_REGCOUNT
	.align		4
.L_3:
        /*0018*/ 	.byte	0x04, 0x2f
        /*001a*/ 	.short	(.L_5 - .L_4)
	.align		4
.L_4:
        /*001c*/ 	.word	index@(_Z14upsampleKernelPhS_iii)
        /*0020*/ 	.word	0x0000000e


	//----- nvinfo : EIATTR_FRAME_SIZE
	.align		4
.L_5:
        /*0024*/ 	.byte	0x04, 0x11
        /*0026*/ 	.short	(.L_7 - .L_6)
	.align		4
.L_6:
        /*0028*/ 	.word	index@(_Z14upsampleKernelPhS_iii)
        /*002c*/ 	.word	0x00000000


	//----- nvinfo : EIATTR_MIN_STACK_SIZE
	.align		4
.L_7:
        /*0030*/ 	.byte	0x04, 0x12
        /*0032*/ 	.short	(.L_9 - .L_8)
	.align		4
.L_8:
        /*0034*/ 	.word	index@(_Z14upsampleKernelPhS_iii)
        /*0038*/ 	.word	0x00000000


	//----- nvinfo : EIATTR_MIN_STACK_SIZE
	.align		4
.L_9:
        /*003c*/ 	.byte	0x04, 0x12
        /*003e*/ 	.short	(.L_11 - .L_10)
	.align		4
.L_10:
        /*0040*/ 	.word	index@(_Z15grayscaleKernelPhS_ii)
        /*0044*/ 	.word	0x00000000
.L_11:


//--------------------- .nv.compat                --------------------------
	.section	.nv.compat,"",@"SHT_CUDA_COMPAT_INFO"
	.align	4
        /*0000*/ 	.byte	0x02, 0x09, 0x00, 0x00, 0x02, 0x02, 0x01, 0x00, 0x02, 0x05, 0x05, 0x00, 0x03, 0x07, 0x01, 0x01
        /*0010*/ 	.byte	0x02, 0x03, 0x00, 0x00, 0x02, 0x06, 0x01, 0x00, 0x04, 0x0b, 0x08, 0x00, 0x09, 0x00, 0x00, 0x00
        /*0020*/ 	.byte	0x00, 0x00, 0x00, 0x00


//--------------------- .nv.info._Z14upsampleKernelPhS_iii --------------------------
	.section	.nv.info._Z14upsampleKernelPhS_iii,"",@"SHT_CUDA_INFO"
	.sectionflags	@""
	.align	4


	//----- nvinfo : EIATTR_CUDA_API_VERSION
	.align		4
        /*0000*/ 	.byte	0x04, 0x37
        /*0002*/ 	.short	(.L_13 - .L_12)
.L_12:
        /*0004*/ 	.word	0x00000082


	//----- nvinfo : EIATTR_KPARAM_INFO
	.align		4
.L_13:
        /*0008*/ 	.byte	0x04, 0x17
        /*000a*/ 	.short	(.L_15 - .L_14)
.L_14:
        /*000c*/ 	.word	0x00000000
        /*0010*/ 	.short	0x0004
        /*0012*/ 	.short	0x0018
        /*0014*/ 	.byte	0x00, 0xf0, 0x11, 0x00


	//----- nvinfo : EIATTR_KPARAM_INFO
	.align		4
.L_15:
        /*0018*/ 	.byte	0x04, 0x17
        /*001a*/ 	.short	(.L_17 - .L_16)
.L_16:
        /*001c*/ 	.word	0x00000000
        /*0020*/ 	.short	0x0003
        /*0022*/ 	.short	0x0014
        /*0024*/ 	.byte	0x00, 0xf0, 0x11, 0x00


	//----- nvinfo : EIATTR_KPARAM_INFO
	.align		4
.L_17:
        /*0028*/ 	.byte	0x04, 0x17
        /*002a*/ 	.short	(.L_19 - .L_18)
.L_18:
        /*002c*/ 	.word	0x00000000
        /*0030*/ 	.short	0x0002
        /*0032*/ 	.short	0x0010
        /*0034*/ 	.byte	0x00, 0xf0, 0x11, 0x00


	//----- nvinfo : EIATTR_KPARAM_INFO
	.align		4
.L_19:
        /*0038*/ 	.byte	0x04, 0x17
        /*003a*/ 	.short	(.L_21 - .L_20)
.L_20:
        /*003c*/ 	.word	0x00000000
        /*0040*/ 	.short	0x0001
        /*0042*/ 	.short	0x0008
        /*0044*/ 	.byte	0x00, 0xf5, 0x21, 0x00


	//----- nvinfo : EIATTR_KPARAM_INFO
	.align		4
.L_21:
        /*0048*/ 	.byte	0x04, 0x17
        /*004a*/ 	.short	(.L_23 - .L_22)
.L_22:
        /*004c*/ 	.word	0x00000000
        /*0050*/ 	.short	0x0000
        /*0052*/ 	.short	0x0000
        /*0054*/ 	.byte	0x00, 0xf5, 0x21, 0x00


	//----- nvinfo : EIATTR_SPARSE_MMA_MASK
	.align		4
.L_23:
        /*0058*/ 	.byte	0x03, 0x50
        /*005a*/ 	.short	0x0000


	//----- nvinfo : EIATTR_MAXREG_COUNT
	.align		4
        /*005c*/ 	.byte	0x03, 0x1b
        /*005e*/ 	.short	0x00ff


	//----- nvinfo : EIATTR_MERCURY_ISA_VERSION
	.align		4
        /*0060*/ 	.byte	0x03, 0x5f
        /*0062*/ 	.short	0x0101


	//----- nvinfo : EIATTR_VRC_CTA_INIT_COUNT
	.align		4
        /*0064*/ 	.byte	0x02, 0x4a
	.zero		1
	.zero		1


	//----- nvinfo : EIATTR_EXIT_INSTR_OFFSETS
	.align		4
        /*0068*/ 	.byte	0x04, 0x1c
        /*006a*/ 	.short	(.L_25 - .L_24)


	//   ....[0]....
.L_24:
        /*006c*/ 	.word	0x000000f0


	//   ....[1]....
        /*0070*/ 	.word	0x00000450


	//----- nvinfo : EIATTR_CBANK_PARAM_SIZE
	.align		4
.L_25:
        /*0074*/ 	.byte	0x03, 0x19
        /*0076*/ 	.short	0x001c


	//----- nvinfo : EIATTR_PARAM_CBANK
	.align		4
        /*0078*/ 	.byte	0x04, 0x0a
        /*007a*/ 	.short	(.L_27 - .L_26)
	.align		4
.L_26:
        /*007c*/ 	.word	index@(.nv.constant0._Z14upsampleKernelPhS_iii)
        /*0080*/ 	.short	0x0380
        /*0082*/ 	.short	0x001c


	//----- nvinfo : EIATTR_SW_WAR
	.align		4
.L_27:
        /*0084*/ 	.byte	0x04, 0x36
        /*0086*/ 	.short	(.L_29 - .L_28)
.L_28:
        /*0088*/ 	.word	0x00000008
.L_29:


//--------------------- .nv.info._Z15grayscaleKernelPhS_ii --------------------------
	.section	.nv.info._Z15grayscaleKernelPhS_ii,"",@"SHT_CUDA_INFO"
	.sectionflags	@""
	.align	4


	//----- nvinfo : EIATTR_CUDA_API_VERSION
	.align		4
        /*0000*/ 	.byte	0x04, 0x37
        /*0002*/ 	.short	(.L_31 - .L_30)
.L_30:
        /*0004*/ 	.word	0x00000082


	//----- nvinfo : EIATTR_KPARAM_INFO
	.align		4
.L_31:
        /*0008*/ 	.byte	0x04, 0x17
        /*000a*/ 	.short	(.L_33 - .L_32)
.L_32:
        /*000c*/ 	.word	0x00000000
        /*0010*/ 	.short	0x0003
        /*0012*/ 	.short	0x0014
        /*0014*/ 	.byte	0x00, 0xf0, 0x11, 0x00


	//----- nvinfo : EIATTR_KPARAM_INFO
	.align		4
.L_33:
        /*0018*/ 	.byte	0x04, 0x17
        /*001a*/ 	.short	(.L_35 - .L_34)
.L_34:
        /*001c*/ 	.word	0x00000000
        /*0020*/ 	.short	0x0002
        /*0022*/ 	.short	0x0010
        /*0024*/ 	.byte	0x00, 0xf0, 0x11, 0x00


	//----- nvinfo : EIATTR_KPARAM_INFO
	.align		4
.L_35:
        /*0028*/ 	.byte	0x04, 0x17
        /*002a*/ 	.short	(.L_37 - .L_36)
.L_36:
        /*002c*/ 	.word	0x00000000
        /*0030*/ 	.short	0x0001
        /*0032*/ 	.short	0x0008
        /*0034*/ 	.byte	0x00, 0xf5, 0x21, 0x00


	//----- nvinfo : EIATTR_KPARAM_INFO
	.align		4
.L_37:
        /*0038*/ 	.byte	0x04, 0x17
        /*003a*/ 	.short	(.L_39 - .L_38)
.L_38:
        /*003c*/ 	.word	0x00000000
        /*0040*/ 	.short	0x0000
        /*0042*/ 	.short	0x0000
        /*0044*/ 	.byte	0x00, 0xf5, 0x21, 0x00


	//----- nvinfo : EIATTR_SPARSE_MMA_MASK
	.align		4
.L_39:
        /*0048*/ 	.byte	0x03, 0x50
        /*004a*/ 	.short	0x0000


	//----- nvinfo : EIATTR_MAXREG_COUNT
	.align		4
        /*004c*/ 	.byte	0x03, 0x1b
        /*004e*/ 	.short	0x00ff


	//----- nvinfo : EIATTR_MERCURY_ISA_VERSION
	.align		4
        /*0050*/ 	.byte	0x03, 0x5f
        /*0052*/ 	.short	0x0101


	//----- nvinfo : EIATTR_VRC_CTA_INIT_COUNT
	.align		4
        /*0054*/ 	.byte	0x02, 0x4a
	.zero		1
	.zero		1


	//----- nvinfo : EIATTR_EXIT_INSTR_OFFSETS
	.align		4
        /*0058*/ 	.byte	0x04, 0x1c
        /*005a*/ 	.short	(.L_41 - .L_40)


	//   ....[0]....
.L_40:
        /*005c*/ 	.word	0x000000c0


	//   ....[1]....
        /*0060*/ 	.word	0x00000200


	//----- nvinfo : EIATTR_CBANK_PARAM_SIZE
	.align		4
.L_41:
        /*0064*/ 	.byte	0x03, 0x19
        /*0066*/ 	.short	0x0018


	//----- nvinfo : EIATTR_PARAM_CBANK
	.align		4
        /*0068*/ 	.byte	0x04, 0x0a
        /*006a*/ 	.short	(.L_43 - .L_42)
	.align		4
.L_42:
        /*006c*/ 	.word	index@(.nv.constant0._Z15grayscaleKernelPhS_ii)
        /*0070*/ 	.short	0x0380
        /*0072*/ 	.short	0x0018


	//----- nvinfo : EIATTR_SW_WAR
	.align		4
.L_43:
        /*0074*/ 	.byte	0x04, 0x36
        /*0076*/ 	.short	(.L_45 - .L_44)
.L_44:
        /*0078*/ 	.word	0x00000008
.L_45:


//--------------------- .nv.callgraph             --------------------------
	.section	.nv.callgraph,"",@"SHT_CUDA_CALLGRAPH"
	.align	4
	.sectionentsize	8
	.align		4
        /*0000*/ 	.word	0x00000000
	.align		4
        /*0004*/ 	.word	0xffffffff
	.align		4
        /*0008*/ 	.word	0x00000000
	.align		4
        /*000c*/ 	.word	0xfffffffe
	.align		4
        /*0010*/ 	.word	0x00000000
	.align		4
        /*0014*/ 	.word	0xfffffffd
	.align		4
        /*0018*/ 	.word	0x00000000
	.align		4
        /*001c*/ 	.word	0xfffffffc


//--------------------- .text._Z14upsampleKernelPhS_iii --------------------------
	.section	.text._Z14upsampleKernelPhS_iii,"ax",@progbits
	.align	128
        .global         _Z14upsampleKernelPhS_iii
        .type           _Z14upsampleKernelPhS_iii,@function
        .size           _Z14upsampleKernelPhS_iii,(.L_x_2 - _Z14upsampleKernelPhS_iii)
        .other          _Z14upsampleKernelPhS_iii,@"STO_CUDA_ENTRY STV_DEFAULT"
_Z14upsampleKernelPhS_iii:
.text._Z14upsampleKernelPhS_iii:
[----:B------:R-:W-:Y:S01]  /*0000*/  LDC R1, c[0x0][0x37c] ;  /* 0x0000df00ff017b82 */ /* 0x000fe20000000800 */
[----:B------:R-:W0:Y:S07]  /*0010*/  S2R R0, SR_TID.Y ;  /* 0x0000000000007919 */ /* 0x000e2e0000002200 */
[----:B------:R-:W1:Y:S01]  /*0020*/  LDC R2, c[0x0][0x360] ;  /* 0x0000d800ff027b82 */ /* 0x000e620000000800 */
[----:B------:R-:W2:Y:S01]  /*0030*/  LDCU.64 UR6, c[0x0][0x390] ;  /* 0x00007200ff0677ac */ /* 0x000ea20008000a00 */
[----:B------:R-:W1:Y:S06]  /*0040*/  S2R R3, SR_TID.X ;  /* 0x0000000000037919 */ /* 0x000e6c0000002100 */
[----:B------:R-:W0:Y:S08]  /*0050*/  S2UR UR5, SR_CTAID.Y ;  /* 0x00000000000579c3 */ /* 0x000e300000002600 */
[----:B------:R-:W0:Y:S08]  /*0060*/  LDC R5, c[0x0][0x364] ;  /* 0x0000d900ff057b82 */ /* 0x000e300000000800 */
[----:B------:R-:W2:Y:S08]  /*0070*/  LDC R4, c[0x0][0x398] ;  /* 0x0000e600ff047b82 */ /* 0x000eb00000000800 */
[----:B------:R-:W1:Y:S01]  /*0080*/  S2UR UR4, SR_CTAID.X ;  /* 0x00000000000479c3 */ /* 0x000e620000002500 */
[----:B0-----:R-:W-:-:S02]  /*0090*/  IMAD R0, R5, UR5, R0 ;  /* 0x0000000505007c24 */ /* 0x001fc4000f8e0200 */
[----:B--2---:R-:W-:-:S05]  /*00a0*/  IMAD R5, R4, UR7, RZ ;  /* 0x0000000704057c24 */ /* 0x004fca000f8e02ff */
[----:B------:R-:W-:Y:S01]  /*00b0*/  ISETP.GE.AND P0, PT, R0, R5, PT ;  /* 0x000000050000720c */ /* 0x000fe20003f06270 */
[----:B-1----:R-:W-:Y:S02]  /*00c0*/  IMAD R3, R2, UR4, R3 ;  /* 0x0000000402037c24 */ /* 0x002fe4000f8e0203 */
[----:B------:R-:W-:-:S05]  /*00d0*/  IMAD R2, R4, UR6, RZ ;  /* 0x0000000604027c24 */ /* 0x000fca000f8e02ff */
[----:B------:R-:W-:-:S13]  /*00e0*/  ISETP.GE.OR P0, PT, R3, R2, P0 ;  /* 0x000000020300720c */ /* 0x000fda0000706670 */
[----:B------:R-:W-:Y:S05]  /*00f0*/  @P0 EXIT ;  /* 0x000000000000094d */ /* 0x000fea0003800000 */
[----:B------:R-:W-:Y:S01]  /*0100*/  IABS R9, R4 ;  /* 0x0000000400097213 */ /* 0x000fe20000000000 */
[----:B------:R-:W0:Y:S01]  /*0110*/  LDCU.128 UR8, c[0x0][0x380] ;  /* 0x00007000ff0877ac */ /* 0x000e220008000c00 */
[----:B------:R-:W-:Y:S02]  /*0120*/  IABS R10, R0 ;  /* 0x00000000000a7213 */ /* 0x000fe40000000000 */
[----:B------:R-:W1:Y:S01]  /*0130*/  I2F.RP R5, R9 ;  /* 0x0000000900057306 */ /* 0x000e620000209400 */
[----:B------:R-:W2:Y:S07]  /*0140*/  LDCU.64 UR4, c[0x0][0x358] ;  /* 0x00006b00ff0477ac */ /* 0x000eae0008000a00 */
[----:B-1----:R-:W1:Y:S02]  /*0150*/  MUFU.RCP R5, R5 ;  /* 0x0000000500057308 */ /* 0x002e640000001000 */
[----:B-1----:R-:W-:-:S06]  /*0160*/  VIADD R6, R5, 0xffffffe ;  /* 0x0ffffffe05067836 */ /* 0x002fcc0000000000 */
[----:B------:R1:W3:Y:S02]  /*0170*/  F2I.FTZ.U32.TRUNC.NTZ R7, R6 ;  /* 0x0000000600077305 */ /* 0x0002e4000021f000 */
[----:B-1----:R-:W-:Y:S02]  /*0180*/  IMAD.MOV.U32 R6, RZ, RZ, RZ ;  /* 0x000000ffff067224 */ /* 0x002fe400078e00ff */
[----:B---3--:R-:W-:-:S04]  /*0190*/  IMAD.MOV R8, RZ, RZ, -R7 ;  /* 0x000000ffff087224 */ /* 0x008fc800078e0a07 */
[----:B------:R-:W-:Y:S01]  /*01a0*/  IMAD R11, R8, R9, RZ ;  /* 0x00000009080b7224 */ /* 0x000fe200078e02ff */
[----:B------:R-:W-:-:S03]  /*01b0*/  IABS R8, R3 ;  /* 0x0000000300087213 */ /* 0x000fc60000000000 */
[----:B------:R-:W-:-:S06]  /*01c0*/  IMAD.HI.U32 R7, R7, R11, R6 ;  /* 0x0000000b07077227 */ /* 0x000fcc00078e0006 */
[----:B------:R-:W-:-:S04]  /*01d0*/  IMAD.HI.U32 R5, R7, R8, RZ ;  /* 0x0000000807057227 */ /* 0x000fc800078e00ff */
[----:B------:R-:W-:Y:S01]  /*01e0*/  IMAD.HI.U32 R7, R7, R10, RZ ;  /* 0x0000000a07077227 */ /* 0x000fe200078e00ff */
[----:B------:R-:W-:-:S03]  /*01f0*/  IADD3 R6, PT, PT, -R5, RZ, RZ ;  /* 0x000000ff05067210 */ /* 0x000fc60007ffe1ff */
[----:B------:R-:W-:Y:S02]  /*0200*/  IMAD.MOV R11, RZ, RZ, -R7 ;  /* 0x000000ffff0b7224 */ /* 0x000fe400078e0a07 */
[C---:B------:R-:W-:Y:S02]  /*0210*/  IMAD R6, R9.reuse, R6, R8 ;  /* 0x0000000609067224 */ /* 0x040fe400078e0208 */
[----:B------:R-:W-:-:S03]  /*0220*/  IMAD R8, R9, R11, R10 ;  /* 0x0000000b09087224 */ /* 0x000fc600078e020a */
[C---:B------:R-:W-:Y:S02]  /*0230*/  ISETP.GT.U32.AND P4, PT, R9.reuse, R6, PT ;  /* 0x000000060900720c */ /* 0x040fe40003f84070 */
[----:B------:R-:W-:-:S11]  /*0240*/  ISETP.GT.U32.AND P5, PT, R9, R8, PT ;  /* 0x000000080900720c */ /* 0x000fd60003fa4070 */
[----:B------:R-:W-:Y:S02]  /*0250*/  @!P4 IMAD.IADD R6, R6, 0x1, -R9 ;  /* 0x000000010606c824 */ /* 0x000fe400078e0a09 */
[-C--:B------:R-:W-:Y:S01]  /*0260*/  @!P5 IADD3 R8, PT, PT, R8, -R9.reuse, RZ ;  /* 0x800000090808d210 */ /* 0x080fe20007ffe0ff */
[----:B------:R-:W-:Y:S02]  /*0270*/  @!P4 VIADD R5, R5, 0x1 ;  /* 0x000000010505c836 */ /* 0x000fe40000000000 */
[-C--:B------:R-:W-:Y:S01]  /*0280*/  ISETP.GE.U32.AND P2, PT, R6, R9.reuse, PT ;  /* 0x000000090600720c */ /* 0x080fe20003f46070 */
[----:B------:R-:W-:Y:S01]  /*0290*/  @!P5 VIADD R7, R7, 0x1 ;  /* 0x000000010707d836 */ /* 0x000fe20000000000 */
[-C--:B------:R-:W-:Y:S02]  /*02a0*/  LOP3.LUT R6, R3, R4.reuse, RZ, 0x3c, !PT ;  /* 0x0000000403067212 */ /* 0x080fe400078e3cff */
[----:B------:R-:W-:Y:S02]  /*02b0*/  ISETP.GE.U32.AND P3, PT, R8, R9, PT ;  /* 0x000000090800720c */ /* 0x000fe40003f66070 */
[----:B------:R-:W-:-:S02]  /*02c0*/  LOP3.LUT R8, R0, R4, RZ, 0x3c, !PT ;  /* 0x0000000400087212 */ /* 0x000fc400078e3cff */
[----:B------:R-:W-:Y:S02]  /*02d0*/  ISETP.GE.AND P0, PT, R6, RZ, PT ;  /* 0x000000ff0600720c */ /* 0x000fe40003f06270 */
[----:B------:R-:W-:-:S03]  /*02e0*/  ISETP.GE.AND P1, PT, R8, RZ, PT ;  /* 0x000000ff0800720c */ /* 0x000fc60003f26270 */
[----:B------:R-:W-:Y:S02]  /*02f0*/  @P2 IADD3 R5, PT, PT, R5, 0x1, RZ ;  /* 0x0000000105052810 */ /* 0x000fe40007ffe0ff */
[----:B------:R-:W-:Y:S02]  /*0300*/  ISETP.NE.AND P2, PT, R4, RZ, PT ;  /* 0x000000ff0400720c */ /* 0x000fe40003f45270 */
[----:B------:R-:W-:Y:S01]  /*0310*/  @P3 VIADD R7, R7, 0x1 ;  /* 0x0000000107073836 */ /* 0x000fe20000000000 */
[----:B------:R-:W-:-:S03]  /*0320*/  LOP3.LUT R4, RZ, R4, RZ, 0x33, !PT ;  /* 0x00000004ff047212 */ /* 0x000fc600078e33ff */
[----:B------:R-:W-:Y:S02]  /*0330*/  @!P0 IMAD.MOV R5, RZ, RZ, -R5 ;  /* 0x000000ffff058224 */ /* 0x000fe400078e0a05 */
[----:B------:R-:W-:-:S03]  /*0340*/  @!P1 IADD3 R7, PT, PT, -R7, RZ, RZ ;  /* 0x000000ff07079210 */ /* 0x000fc60007ffe1ff */
[C---:B------:R-:W-:Y:S02]  /*0350*/  SEL R5, R4.reuse, R5, !P2 ;  /* 0x0000000504057207 */ /* 0x040fe40005000000 */
[----:B------:R-:W-:-:S05]  /*0360*/  SEL R4, R4, R7, !P2 ;  /* 0x0000000704047207 */ /* 0x000fca0005000000 */
[----:B------:R-:W-:-:S04]  /*0370*/  IMAD R4, R4, UR6, R5 ;  /* 0x0000000604047c24 */ /* 0x000fc8000f8e0205 */
[----:B------:R-:W-:-:S05]  /*0380*/  IMAD R5, R4, 0x3, RZ ;  /* 0x0000000304057824 */ /* 0x000fca00078e02ff */
[----:B0-----:R-:W-:-:S04]  /*0390*/  IADD3 R4, P0, PT, R5, UR8, RZ ;  /* 0x0000000805047c10 */ /* 0x001fc8000ff1e0ff */
[----:B------:R-:W-:-:S05]  /*03a0*/  LEA.HI.X.SX32 R5, R5, UR9, 0x1, P0 ;  /* 0x0000000905057c11 */ /* 0x000fca00080f0eff */
[----:B--2---:R-:W2:Y:S01]  /*03b0*/  LDG.E.U8 R7, desc[UR4][R4.64] ;  /* 0x0000000404077981 */ /* 0x004ea2000c1e1100 */
[----:B------:R-:W-:-:S04]  /*03c0*/  IMAD R0, R0, R2, R3 ;  /* 0x0000000200007224 */ /* 0x000fc800078e0203 */
[----:B------:R-:W-:-:S05]  /*03d0*/  IMAD R0, R0, 0x3, RZ ;  /* 0x0000000300007824 */ /* 0x000fca00078e02ff */
[----:B------:R-:W-:-:S04]  /*03e0*/  IADD3 R2, P0, PT, R0, UR10, RZ ;  /* 0x0000000a00027c10 */ /* 0x000fc8000ff1e0ff */
[----:B------:R-:W-:-:S05]  /*03f0*/  LEA.HI.X.SX32 R3, R0, UR11, 0x1, P0 ;  /* 0x0000000b00037c11 */ /* 0x000fca00080f0eff */
[----:B--2---:R-:W-:Y:S04]  /*0400*/  STG.E.U8 desc[UR4][R2.64], R7 ;  /* 0x0000000702007986 */ /* 0x004fe8000c101104 */
[----:B------:R-:W2:Y:S04]  /*0410*/  LDG.E.U8 R9, desc[UR4][R4.64+0x1] ;  /* 0x0000010404097981 */ /* 0x000ea8000c1e1100 */
[----:B--2---:R-:W-:Y:S04]  /*0420*/  STG.E.U8 desc[UR4][R2.64+0x1], R9 ;  /* 0x0000010902007986 */ /* 0x004fe8000c101104 */
[----:B------:R-:W2:Y:S04]  /*0430*/  LDG.E.U8 R11, desc[UR4][R4.64+0x2] ;  /* 0x00000204040b7981 */ /* 0x000ea8000c1e1100 */
[----:B--2---:R-:W-:Y:S01]  /*0440*/  STG.E.U8 desc[UR4][R2.64+0x2], R11 ;  /* 0x0000020b02007986 */ /* 0x004fe2000c101104 */
[----:B------:R-:W-:Y:S05]  /*0450*/  EXIT ;  /* 0x000000000000794d */ /* 0x000fea0003800000 */
.L_x_0:
[----:B------:R-:W-:-:S00]  /*0460*/  BRA `(.L_x_0) ;  /* 0xfffffffc00fc7947 */ /* 0x000fc0000383ffff */
[----:B------:R-:W-:-:S00]  /*0470*/  NOP ;  /* 0x0000000000007918 */ /* 0x000fc00000000000 */
        /* <DEDUP_REMOVED lines=8> */
.L_x_2:


//--------------------- .text._Z15grayscaleKernelPhS_ii --------------------------
	.section	.text._Z15grayscaleKernelPhS_ii,"ax",@progbits
	.align	128
        .global         _Z15grayscaleKernelPhS_ii
        .type           _Z15grayscaleKernelPhS_ii,@function
        .size           _Z15grayscaleKernelPhS_ii,(.L_x_3 - _Z15grayscaleKernelPhS_ii)
        .other          _Z15grayscaleKernelPhS_ii,@"STO_CUDA_ENTRY STV_DEFAULT"
_Z15grayscaleKernelPhS_ii:
.text._Z15grayscaleKernelPhS_ii:
[----:B------:R-:W-:Y:S01]  /*0000*/  LDC R1, c[0x0][0x37c] ;  /* 0x0000df00ff017b82 */ /* 0x000fe20000000800 */
[----:B------:R-:W0:Y:S07]  /*0010*/  S2R R3, SR_TID.Y ;  /* 0x0000000000037919 */ /* 0x000e2e0000002200 */
[----:B------:R-:W1:Y:S01]  /*0020*/  LDC R5, c[0x0][0x360] ;  /* 0x0000d800ff057b82 */ /* 0x000e620000000800 */
[----:B------:R-:W2:Y:S01]  /*0030*/  LDCU.64 UR6, c[0x0][0x390] ;  /* 0x00007200ff0677ac */ /* 0x000ea20008000a00 */
[----:B------:R-:W1:Y:S06]  /*0040*/  S2R R0, SR_TID.X ;  /* 0x0000000000007919 */ /* 0x000e6c0000002100 */
[----:B------:R-:W0:Y:S08]  /*0050*/  S2UR UR5, SR_CTAID.Y ;  /* 0x00000000000579c3 */ /* 0x000e300000002600 */
[----:B------:R-:W0:Y:S08]  /*0060*/  LDC R2, c[0x0][0x364] ;  /* 0x0000d900ff027b82 */ /* 0x000e300000000800 */
[----:B------:R-:W1:Y:S01]  /*0070*/  S2UR UR4, SR_CTAID.X ;  /* 0x00000000000479c3 */ /* 0x000e620000002500 */
[----:B0-----:R-:W-:-:S05]  /*0080*/  IMAD R3, R2, UR5, R3 ;  /* 0x0000000502037c24 */ /* 0x001fca000f8e0203 */
[----:B--2---:R-:W-:Y:S01]  /*0090*/  ISETP.GE.AND P0, PT, R3, UR7, PT ;  /* 0x0000000703007c0c */ /* 0x004fe2000bf06270 */
[----:B-1----:R-:W-:-:S05]  /*00a0*/  IMAD R0, R5, UR4, R0 ;  /* 0x0000000405007c24 */ /* 0x002fca000f8e0200 */
[----:B------:R-:W-:-:S13]  /*00b0*/  ISETP.GE.OR P0, PT, R0, UR6, P0 ;  /* 0x0000000600007c0c */ /* 0x000fda0008706670 */
[----:B------:R-:W-:Y:S05]  /*00c0*/  @P0 EXIT ;  /* 0x000000000000094d */ /* 0x000fea0003800000 */
[----:B------:R-:W0:Y:S01]  /*00d0*/  LDCU.128 UR8, c[0x0][0x380] ;  /* 0x00007000ff0877ac */ /* 0x000e220008000c00 */
[----:B------:R-:W-:Y:S01]  /*00e0*/  IMAD R0, R3, UR6, R0 ;  /* 0x0000000603007c24 */ /* 0x000fe2000f8e0200 */
[----:B------:R-:W1:Y:S03]  /*00f0*/  LDCU.64 UR4, c[0x0][0x358] ;  /* 0x00006b00ff0477ac */ /* 0x000e660008000a00 */
[----:B------:R-:W-:-:S05]  /*0100*/  IMAD R3, R0, 0x3, RZ ;  /* 0x0000000300037824 */ /* 0x000fca00078e02ff */
[----:B0-----:R-:W-:-:S04]  /*0110*/  IADD3 R2, P0, PT, R3, UR8, RZ ;  /* 0x0000000803027c10 */ /* 0x001fc8000ff1e0ff */
[----:B------:R-:W-:-:S05]  /*0120*/  LEA.HI.X.SX32 R3, R3, UR9, 0x1, P0 ;  /* 0x0000000903037c11 */ /* 0x000fca00080f0eff */
[----:B-1----:R-:W2:Y:S04]  /*0130*/  LDG.E.U8 R5, desc[UR4][R2.64+0x1] ;  /* 0x0000010402057981 */ /* 0x002ea8000c1e1100 */
[----:B------:R-:W3:Y:S04]  /*0140*/  LDG.E.U8 R4, desc[UR4][R2.64] ;  /* 0x0000000402047981 */ /* 0x000ee8000c1e1100 */
[----:B------:R-:W4:Y:S01]  /*0150*/  LDG.E.U8 R6, desc[UR4][R2.64+0x2] ;  /* 0x0000020402067981 */ /* 0x000f22000c1e1100 */
[----:B--2---:R-:W-:Y:S02]  /*0160*/  I2FP.F32.U32 R5, R5 ;  /* 0x0000000500057245 */ /* 0x004fe40000201000 */
[----:B---3--:R-:W-:-:S03]  /*0170*/  I2FP.F32.U32 R4, R4 ;  /* 0x0000000400047245 */ /* 0x008fc60000201000 */
[----:B------:R-:W-:Y:S01]  /*0180*/  FMUL R5, R5, 0.58700001239776611328 ;  /* 0x3f1645a205057820 */ /* 0x000fe20000400000 */
[----:B----4-:R-:W-:-:S03]  /*0190*/  I2FP.F32.U32 R7, R6 ;  /* 0x0000000600077245 */ /* 0x010fc60000201000 */
[----:B------:R-:W-:-:S04]  /*01a0*/  FFMA R4, R4, 0.29899999499320983887, R5 ;  /* 0x3e99168704047823 */ /* 0x000fc80000000005 */
[----:B------:R-:W-:Y:S01]  /*01b0*/  FFMA R7, R7, 0.11400000005960464478, R4 ;  /* 0x3de978d507077823 */ /* 0x000fe20000000004 */
[----:B------:R-:W-:-:S04]  /*01c0*/  IADD3 R4, P0, PT, R0, UR10, RZ ;  /* 0x0000000a00047c10 */ /* 0x000fc8000ff1e0ff */
[----:B------:R-:W-:Y:S01]  /*01d0*/  LEA.HI.X.SX32 R5, R0, UR11, 0x1, P0 ;  /* 0x0000000b00057c11 */ /* 0x000fe200080f0eff */
[----:B------:R-:W0:Y:S04]  /*01e0*/  F2I.U32.TRUNC.NTZ R7, R7 ;  /* 0x0000000700077305 */ /* 0x000e28000020f000 */
[----:B0-----:R-:W-:Y:S01]  /*01f0*/  STG.E.U8 desc[UR4][R4.64], R7 ;  /* 0x0000000704007986 */ /* 0x001fe2000c101104 */
[----:B------:R-:W-:Y:S05]  /*0200*/  EXIT ;  /* 0x000000000000794d */ /* 0x000fea0003800000 */
.L_x_1:
        /* <DEDUP_REMOVED lines=15> */
.L_x_3:


//--------------------- .nv.shared.reserved.0     --------------------------
	.section	.nv.shared.reserved.0,"aw",@nobits
	.weak		__nv_reservedSMEM_offset_0_alias
	.size		__nv_reservedSMEM_offset_0_alias, 0, 64
	.other		__nv_reservedSMEM_offset_0_alias,@"STO_CUDA_RESERVED_SHARED STV_DEFAULT"
__nv_reservedSMEM_offset_0_alias:
	.zero		0
	.zero		64


//--------------------- .nv.constant0._Z14upsampleKernelPhS_iii --------------------------
	.section	.nv.constant0._Z14upsampleKernelPhS_iii,"a",@progbits
	.sectionflags	@""
	.align	4
.nv.constant0._Z14upsampleKernelPhS_iii:
	.zero		924


//--------------------- .nv.constant0._Z15grayscaleKernelPhS_ii --------------------------
	.section	.nv.constant0._Z15grayscaleKernelPhS_ii,"a",@progbits
	.sectionflags	@""
	.align	4
.nv.constant0._Z15grayscaleKernelPhS_ii:
	.zero		920


//--------------------- SYMBOLS --------------------------

	.type		.nv.reservedSmem.offset0,@object
	.size		.nv.reservedSmem.offset0,0x4
